	.headerflags	@"EF_CUDA_TEXMODE_UNIFIED EF_CUDA_64BIT_ADDRESS EF_CUDA_ACCELERATORS EF_CUDA_SM90 EF_CUDA_VIRTUAL_SM(EF_CUDA_SM90)"
	.elftype	@"ET_EXEC"


//--------------------- .nv.info                  --------------------------
	.section	.nv.info,"",@"SHT_CUDA_INFO"
	.align	4


	//----- nvinfo : EIATTR_REGCOUNT
	.align		4
        /*0000*/ 	.byte	0x04, 0x2f
        /*0002*/ 	.short	(.L_3 - .L_2)
	.align		4
.L_2:
        /*0004*/ 	.word	index@(triton_poi_fused__native_batch_norm_legit_no_training_relu_43)
        /*0008*/ 	.word	0x00000024


	//----- nvinfo : EIATTR_MIN_STACK_SIZE
	.align		4
.L_3:
        /*000c*/ 	.byte	0x04, 0x12
        /*000e*/ 	.short	(.L_5 - .L_4)
	.align		4
.L_4:
        /*0010*/ 	.word	index@(triton_poi_fused__native_batch_norm_legit_no_training_relu_43)
        /*0014*/ 	.word	0x00000000


	//----- nvinfo : EIATTR_FRAME_SIZE
	.align		4
.L_5:
        /*0018*/ 	.byte	0x04, 0x11
        /*001a*/ 	.short	(.L_7 - .L_6)
	.align		4
.L_6:
        /*001c*/ 	.word	index@(triton_poi_fused__native_batch_norm_legit_no_training_relu_43)
        /*0020*/ 	.word	0x00000000


	//----- nvinfo : EIATTR_MIN_STACK_SIZE
	.align		4
.L_7:
        /*0024*/ 	.byte	0x04, 0x12
        /*0026*/ 	.short	(.L_9 - .L_8)
	.align		4
.L_8:
        /*0028*/ 	.word	index@(triton_poi_fused__native_batch_norm_legit_no_training_relu_43)
        /*002c*/ 	.word	0x00000000
.L_9:


//--------------------- .nv.info.triton_poi_fused__native_batch_norm_legit_no_training_relu_43 --------------------------
	.section	.nv.info.triton_poi_fused__native_batch_norm_legit_no_training_relu_43,"",@"SHT_CUDA_INFO"
	.sectionflags	@""
	.align	4


	//----- nvinfo : EIATTR_CUDA_API_VERSION
	.align		4
        /*0000*/ 	.byte	0x04, 0x37
        /*0002*/ 	.short	(.L_11 - .L_10)
.L_10:
        /*0004*/ 	.word	0x0000007c


	//----- nvinfo : EIATTR_KPARAM_INFO
	.align		4
.L_11:
        /*0008*/ 	.byte	0x04, 0x17
        /*000a*/ 	.short	(.L_13 - .L_12)
.L_12:
        /*000c*/ 	.word	0x00000000
        /*0010*/ 	.short	0x0007
        /*0012*/ 	.short	0x0034
        /*0014*/ 	.byte	0x00, 0xf0, 0x11, 0x00


	//----- nvinfo : EIATTR_KPARAM_INFO
	.align		4
.L_13:
        /*0018*/ 	.byte	0x04, 0x17
        /*001a*/ 	.short	(.L_15 - .L_14)
.L_14:
        /*001c*/ 	.word	0x00000000
        /*0020*/ 	.short	0x0006
        /*0022*/ 	.short	0x0030
        /*0024*/ 	.byte	0x00, 0xf0, 0x11, 0x00


	//----- nvinfo : EIATTR_KPARAM_INFO
	.align		4
.L_15:
        /*0028*/ 	.byte	0x04, 0x17
        /*002a*/ 	.short	(.L_17 - .L_16)
.L_16:
        /*002c*/ 	.word	0x00000000
        /*0030*/ 	.short	0x0005
        /*0032*/ 	.short	0x0028
        /*0034*/ 	.byte	0x00, 0xf4, 0x21, 0x00


	//----- nvinfo : EIATTR_KPARAM_INFO
	.align		4
.L_17:
        /*0038*/ 	.byte	0x04, 0x17
        /*003a*/ 	.short	(.L_19 - .L_18)
.L_18:
        /*003c*/ 	.word	0x00000000
        /*0040*/ 	.short	0x0004
        /*0042*/ 	.short	0x0020
        /*0044*/ 	.byte	0x00, 0xf4, 0x21, 0x00


	//----- nvinfo : EIATTR_KPARAM_INFO
	.align		4
.L_19:
        /*0048*/ 	.byte	0x04, 0x17
        /*004a*/ 	.short	(.L_21 - .L_20)
.L_20:
        /*004c*/ 	.word	0x00000000
        /*0050*/ 	.short	0x0003
        /*0052*/ 	.short	0x0018
        /*0054*/ 	.byte	0x00, 0xf4, 0x21, 0x00


	//----- nvinfo : EIATTR_KPARAM_INFO
	.align		4
.L_21:
        /*0058*/ 	.byte	0x04, 0x17
        /*005a*/ 	.short	(.L_23 - .L_22)
.L_22:
        /*005c*/ 	.word	0x00000000
        /*0060*/ 	.short	0x0002
        /*0062*/ 	.short	0x0010
        /*0064*/ 	.byte	0x00, 0xf4, 0x21, 0x00


	//----- nvinfo : EIATTR_KPARAM_INFO
	.align		4
.L_23:
        /*0068*/ 	.byte	0x04, 0x17
        /*006a*/ 	.short	(.L_25 - .L_24)
.L_24:
        /*006c*/ 	.word	0x00000000
        /*0070*/ 	.short	0x0001
        /*0072*/ 	.short	0x0008
        /*0074*/ 	.byte	0x00, 0xf4, 0x21, 0x00


	//----- nvinfo : EIATTR_KPARAM_INFO
	.align		4
.L_25:
        /*0078*/ 	.byte	0x04, 0x17
        /*007a*/ 	.short	(.L_27 - .L_26)
.L_26:
        /*007c*/ 	.word	0x00000000
        /*0080*/ 	.short	0x0000
        /*0082*/ 	.short	0x0000
        /*0084*/ 	.byte	0x00, 0xf4, 0x21, 0x00


	//----- nvinfo : EIATTR_SPARSE_MMA_MASK
	.align		4
.L_27:
        /*0088*/ 	.byte	0x03, 0x50
        /*008a*/ 	.short	0x0000


	//----- nvinfo : EIATTR_MAXREG_COUNT
	.align		4
        /*008c*/ 	.byte	0x03, 0x1b
        /*008e*/ 	.short	0x00ff


	//----- nvinfo : EIATTR_EXIT_INSTR_OFFSETS
	.align		4
        /*0090*/ 	.byte	0x04, 0x1c
        /*0092*/ 	.short	(.L_29 - .L_28)


	//   ....[0]....
.L_28:
        /*0094*/ 	.word	0x000012c0


	//   ....[1]....
        /*0098*/ 	.word	0x00001360


	//----- nvinfo : EIATTR_REQNTID
	.align		4
.L_29:
        /*009c*/ 	.byte	0x04, 0x10
        /*009e*/ 	.short	(.L_31 - .L_30)
.L_30:
        /*00a0*/ 	.word	0x00000080
        /*00a4*/ 	.word	0x00000001
        /*00a8*/ 	.word	0x00000001


	//----- nvinfo : EIATTR_CBANK_PARAM_SIZE
	.align		4
.L_31:
        /*00ac*/ 	.byte	0x03, 0x19
        /*00ae*/ 	.short	0x0038


	//----- nvinfo : EIATTR_PARAM_CBANK
	.align		4
        /*00b0*/ 	.byte	0x04, 0x0a
        /*00b2*/ 	.short	(.L_33 - .L_32)
	.align		4
.L_32:
        /*00b4*/ 	.word	index@(.nv.constant0.triton_poi_fused__native_batch_norm_legit_no_training_relu_43)
        /*00b8*/ 	.short	0x0210
        /*00ba*/ 	.short	0x0038


	//----- nvinfo : EIATTR_SW_WAR
	.align		4
.L_33:
        /*00bc*/ 	.byte	0x04, 0x36
        /*00be*/ 	.short	(.L_35 - .L_34)
.L_34:
        /*00c0*/ 	.word	0x00000008
.L_35:


//--------------------- .nv.callgraph             --------------------------
	.section	.nv.callgraph,"",@"SHT_CUDA_CALLGRAPH"
	.align	4
	.sectionentsize	8
	.align		4
        /*0000*/ 	.word	0x00000000
	.align		4
        /*0004*/ 	.word	0xffffffff
	.align		4
        /*0008*/ 	.word	0x00000000
	.align		4
        /*000c*/ 	.word	0xfffffffe
	.align		4
        /*0010*/ 	.word	0x00000000
	.align		4
        /*0014*/ 	.word	0xfffffffd
	.align		4
        /*0018*/ 	.word	0x00000000
	.align		4
        /*001c*/ 	.word	0xfffffffc


//--------------------- .nv.constant4             --------------------------
	.section	.nv.constant4,"a",@progbits
	.align	8
	.align		8
.nv.constant4:
        /*0000*/ 	.dword	_$_str
	.align		8
        /*0008*/ 	.dword	_$_str_$_2


//--------------------- .text.triton_poi_fused__native_batch_norm_legit_no_training_relu_43 --------------------------
	.section	.text.triton_poi_fused__native_batch_norm_legit_no_training_relu_43,"ax",@progbits
	.sectionflags	@"SHF_BARRIERS=1"
	.align	128
        .global         triton_poi_fused__native_batch_norm_legit_no_training_relu_43
        .type           triton_poi_fused__native_batch_norm_legit_no_training_relu_43,@function
        .size           triton_poi_fused__native_batch_norm_legit_no_training_relu_43,(.L_x_1 - triton_poi_fused__native_batch_norm_legit_no_training_relu_43)
        .other          triton_poi_fused__native_batch_norm_legit_no_training_relu_43,@"STO_CUDA_ENTRY STV_DEFAULT"
triton_poi_fused__native_batch_norm_legit_no_training_relu_43:
.text.triton_poi_fused__native_batch_norm_legit_no_training_relu_43:
[----:B------:R-:W0:Y:S01]  /*0000*/  LDC R1, c[0x0][0x28] ;  /* 0x00000a00ff017b82 */ /* 0x000e220000000800 */
[----:B------:R-:W1:Y:S07]  /*0010*/  S2R R2, SR_TID.X ;  /* 0x0000000000027919 */ /* 0x000e6e0000002100 */
[----:B------:R-:W2:Y:S01]  /*0020*/  LDC.64 R20, c[0x0][0x218] ;  /* 0x00008600ff147b82 */ /* 0x000ea20000000a00 */
[----:B------:R-:W-:Y:S01]  /*0030*/  CS2R R10, SRZ ;  /* 0x00000000000a7805 */ /* 0x000fe2000001ff00 */
[----:B------:R-:W-:Y:S01]  /*0040*/  ULDC.64 UR6, c[0x0][0x208] ;  /* 0x0000820000067ab9 */ /* 0x000fe20000000a00 */
[----:B------:R-:W3:Y:S01]  /*0050*/  S2R R3, SR_CTAID.Y ;  /* 0x0000000000037919 */ /* 0x000ee20000002600 */
[----:B------:R-:W4:Y:S04]  /*0060*/  S2R R0, SR_CTAID.X ;  /* 0x0000000000007919 */ /* 0x000f280000002500 */
[----:B------:R-:W5:Y:S08]  /*0070*/  LDC.64 R28, c[0x0][0x210] ;  /* 0x00008400ff1c7b82 */ /* 0x000f700000000a00 */
[----:B------:R-:W2:Y:S01]  /*0080*/  LDC.64 R26, c[0x0][0x220] ;  /* 0x00008800ff1a7b82 */ /* 0x000ea20000000a00 */
[----:B-1----:R-:W-:-:S02]  /*0090*/  IMAD.SHL.U32 R4, R2, 0x4, RZ ;  /* 0x0000000402047824 */ /* 0x002fc400078e00ff */
[----:B---3--:R-:W-:-:S03]  /*00a0*/  IMAD.SHL.U32 R3, R3, 0x400, RZ ;  /* 0x0000040003037824 */ /* 0x008fc600078e00ff */
[----:B------:R-:W-:Y:S02]  /*00b0*/  LOP3.LUT R4, R4, 0x1fc, RZ, 0xc0, !PT ;  /* 0x000001fc04047812 */ /* 0x000fe400078ec0ff */
[----:B----4-:R-:W-:Y:S02]  /*00c0*/  ISETP.GE.AND P0, PT, R0, 0x40, PT ;  /* 0x000000400000780c */ /* 0x010fe40003f06270 */
[----:B------:R-:W-:Y:S02]  /*00d0*/  LOP3.LUT R5, R3, R4, RZ, 0xfc, !PT ;  /* 0x0000000403057212 */ /* 0x000fe400078efcff */
[----:B------:R-:W-:Y:S02]  /*00e0*/  LOP3.LUT R12, R3, 0x200, R4, 0xfe, !PT ;  /* 0x00000200030c7812 */ /* 0x000fe400078efe04 */
[C---:B------:R-:W-:Y:S01]  /*00f0*/  ISETP.GE.AND P2, PT, R5.reuse, 0x500, PT ;  /* 0x000005000500780c */ /* 0x040fe20003f46270 */
[C---:B------:R-:W-:Y:S01]  /*0100*/  IMAD.HI R6, R5.reuse, 0x66666667, RZ ;  /* 0x6666666705067827 */ /* 0x040fe200078e02ff */
[----:B------:R-:W-:-:S03]  /*0110*/  ISETP.LT.AND P1, PT, R5, 0x500, !P0 ;  /* 0x000005000500780c */ /* 0x000fc60004721270 */
[----:B------:R-:W-:Y:S01]  /*0120*/  IMAD.HI R4, R12, 0x66666667, RZ ;  /* 0x666666670c047827 */ /* 0x000fe200078e02ff */
[----:B------:R-:W-:-:S04]  /*0130*/  SHF.R.U32.HI R7, RZ, 0x1f, R6 ;  /* 0x0000001fff077819 */ /* 0x000fc80000011606 */
[----:B------:R-:W-:Y:S02]  /*0140*/  LEA.HI.SX32 R6, R6, R7, 0x19 ;  /* 0x0000000706067211 */ /* 0x000fe400078fcaff */
[----:B------:R-:W-:-:S03]  /*0150*/  SHF.R.U32.HI R7, RZ, 0x1f, R4 ;  /* 0x0000001fff077819 */ /* 0x000fc60000011604 */
[----:B------:R-:W-:Y:S01]  /*0160*/  IMAD R25, R6, -0x140, R5 ;  /* 0xfffffec006197824 */ /* 0x000fe200078e0205 */
[----:B------:R-:W-:Y:S02]  /*0170*/  LEA.HI.SX32 R13, R4, R7, 0x19 ;  /* 0x00000007040d7211 */ /* 0x000fe400078fcaff */
[----:B------:R-:W-:Y:S01]  /*0180*/  CS2R R4, SRZ ;  /* 0x0000000000047805 */ /* 0x000fe2000001ff00 */
[----:B------:R-:W-:Y:S02]  /*0190*/  IMAD R9, R0, 0x140, R25 ;  /* 0x0000014000097824 */ /* 0x000fe400078e0219 */
[----:B--2---:R-:W-:-:S04]  /*01a0*/  IMAD.WIDE R16, R25, 0x4, R20 ;  /* 0x0000000419107825 */ /* 0x004fc800078e0214 */
[----:B------:R-:W-:Y:S01]  /*01b0*/  IMAD R19, R6, 0x5000, R9 ;  /* 0x0000500006137824 */ /* 0x000fe200078e0209 */
[----:B------:R-:W-:Y:S02]  /*01c0*/  CS2R R6, SRZ ;  /* 0x0000000000067805 */ /* 0x000fe4000001ff00 */
[----:B------:R-:W-:Y:S01]  /*01d0*/  CS2R R8, SRZ ;  /* 0x0000000000087805 */ /* 0x000fe2000001ff00 */
[----:B------:R-:W-:Y:S02]  /*01e0*/  IMAD R24, R13, -0x140, R12 ;  /* 0xfffffec00d187824 */ /* 0x000fe400078e020c */
[----:B-----5:R-:W-:-:S03]  /*01f0*/  IMAD.WIDE R18, R19, 0x4, R28 ;  /* 0x0000000413127825 */ /* 0x020fc600078e021c */
[----:B------:R1:W2:Y:S01]  /*0200*/  @!P2 LDG.E.EL.128 R8, desc[UR6][R16.64] ;  /* 0x000000061008a981 */ /* 0x0002a2000c2e1d00 */
[----:B------:R-:W-:-:S03]  /*0210*/  IMAD R13, R13, 0x5000, R24 ;  /* 0x000050000d0d7824 */ /* 0x000fc600078e0218 */
[----:B------:R3:W2:Y:S01]  /*0220*/  @P1 LDG.E.EL.128 R4, desc[UR6][R18.64] ;  /* 0x0000000612041981 */ /* 0x0006a2000c2e1d00 */
[----:B------:R-:W-:Y:S01]  /*0230*/  ISETP.GE.AND P1, PT, R12, 0x500, PT ;  /* 0x000005000c00780c */ /* 0x000fe20003f26270 */
[----:B------:R-:W-:Y:S01]  /*0240*/  IMAD R13, R0, 0x140, R13 ;  /* 0x00000140000d7824 */ /* 0x000fe200078e020d */
[----:B------:R-:W-:Y:S01]  /*0250*/  ISETP.LT.AND P3, PT, R12, 0x500, !P0 ;  /* 0x000005000c00780c */ /* 0x000fe20004761270 */
[----:B------:R-:W-:Y:S01]  /*0260*/  IMAD.WIDE R32, R24, 0x4, R20 ;  /* 0x0000000418207825 */ /* 0x000fe200078e0214 */
[----:B------:R-:W-:Y:S02]  /*0270*/  CS2R R20, SRZ ;  /* 0x0000000000147805 */ /* 0x000fe4000001ff00 */
[----:B------:R-:W-:Y:S02]  /*0280*/  CS2R R22, SRZ ;  /* 0x0000000000167805 */ /* 0x000fe4000001ff00 */
[----:B------:R-:W-:Y:S01]  /*0290*/  CS2R R14, SRZ ;  /* 0x00000000000e7805 */ /* 0x000fe2000001ff00 */
[----:B0-----:R-:W-:Y:S01]  /*02a0*/  IMAD.WIDE R30, R25, 0x4, R26 ;  /* 0x00000004191e7825 */ /* 0x001fe200078e021a */
[----:B-1----:R-:W-:-:S02]  /*02b0*/  CS2R R16, SRZ ;  /* 0x0000000000107805 */ /* 0x002fc4000001ff00 */
[----:B---3--:R-:W-:Y:S01]  /*02c0*/  CS2R R18, SRZ ;  /* 0x0000000000127805 */ /* 0x008fe2000001ff00 */
[----:B------:R-:W-:Y:S01]  /*02d0*/  IMAD.WIDE R28, R13, 0x4, R28 ;  /* 0x000000040d1c7825 */ /* 0x000fe200078e021c */
[----:B------:R-:W-:Y:S01]  /*02e0*/  CS2R R12, SRZ ;  /* 0x00000000000c7805 */ /* 0x000fe2000001ff00 */
[----:B------:R-:W3:Y:S04]  /*02f0*/  @!P2 LDG.E.EL.128 R20, desc[UR6][R30.64] ;  /* 0x000000061e14a981 */ /* 0x000ee8000c2e1d00 */
[----:B------:R-:W4:Y:S04]  /*0300*/  @!P1 LDG.E.EL.128 R16, desc[UR6][R32.64] ;  /* 0x0000000620109981 */ /* 0x000f28000c2e1d00 */
[----:B------:R0:W4:Y:S02]  /*0310*/  @P3 LDG.E.EL.128 R12, desc[UR6][R28.64] ;  /* 0x000000061c0c3981 */ /* 0x000124000c2e1d00 */
[----:B0-----:R-:W-:-:S04]  /*0320*/  IMAD.WIDE R28, R24, 0x4, R26 ;  /* 0x00000004181c7825 */ /* 0x001fc800078e021a */
[----:B--2---:R-:W-:Y:S01]  /*0330*/  FADD R8, -R8, R4 ;  /* 0x0000000408087221 */ /* 0x004fe20000000100 */
[----:B------:R-:W-:Y:S01]  /*0340*/  FADD R9, -R9, R5 ;  /* 0x0000000509097221 */ /* 0x000fe20000000100 */
[----:B------:R-:W-:Y:S01]  /*0350*/  FADD R10, -R10, R6 ;  /* 0x000000060a0a7221 */ /* 0x000fe20000000100 */
[----:B------:R-:W-:Y:S01]  /*0360*/  FADD R11, -R11, R7 ;  /* 0x000000070b0b7221 */ /* 0x000fe20000000100 */
[----:B------:R-:W-:Y:S02]  /*0370*/  CS2R R4, SRZ ;  /* 0x0000000000047805 */ /* 0x000fe4000001ff00 */
[----:B------:R-:W-:-:S06]  /*0380*/  CS2R R6, SRZ ;  /* 0x0000000000067805 */ /* 0x000fcc000001ff00 */
[----:B------:R-:W2:Y:S01]  /*0390*/  @!P1 LDG.E.EL.128 R4, desc[UR6][R28.64] ;  /* 0x000000061c049981 */ /* 0x000ea2000c2e1d00 */
[----:B---3--:R-:W-:Y:S01]  /*03a0*/  FADD R20, R20, 0.0010000000474974513054 ;  /* 0x3a83126f14147421 */ /* 0x008fe20000000000 */
[----:B------:R-:W-:Y:S01]  /*03b0*/  FADD R26, R21, 0.0010000000474974513054 ;  /* 0x3a83126f151a7421 */ /* 0x000fe20000000000 */
[----:B----4-:R-:W-:Y:S02]  /*03c0*/  FADD R12, -R16, R12 ;  /* 0x0000000c100c7221 */ /* 0x010fe40000000100 */
[----:B------:R-:W0:Y:S01]  /*03d0*/  MUFU.SQRT R16, R20 ;  /* 0x0000001400107308 */ /* 0x000e220000002000 */
[----:B------:R-:W-:Y:S01]  /*03e0*/  FADD R21, R22, 0.0010000000474974513054 ;  /* 0x3a83126f16157421 */ /* 0x000fe20000000000 */
[----:B------:R-:W-:-:S06]  /*03f0*/  FADD R22, R23, 0.0010000000474974513054 ;  /* 0x3a83126f17167421 */ /* 0x000fcc0000000000 */
[----:B------:R-:W1:Y:S01]  /*0400*/  MUFU.SQRT R26, R26 ;  /* 0x0000001a001a7308 */ /* 0x000e620000002000 */
[----:B0-----:R-:W-:-:S07]  /*0410*/  FSETP.GT.AND P5, PT, R16, 8.50705917302346158658e+37, PT ;  /* 0x7e8000001000780b */ /* 0x001fce0003fa4000 */
[----:B------:R-:W0:Y:S01]  /*0420*/  MUFU.SQRT R21, R21 ;  /* 0x0000001500157308 */ /* 0x000e220000002000 */
[----:B------:R-:W-:Y:S01]  /*0430*/  FSETP.GEU.AND P6, PT, R16, 1.175494350822287508e-38, PT ;  /* 0x008000001000780b */ /* 0x000fe20003fce000 */
[----:B------:R-:W-:Y:S01]  /*0440*/  FADD R13, -R17, R13 ;  /* 0x0000000d110d7221 */ /* 0x000fe20000000100 */
[----:B-1----:R-:W-:-:S05]  /*0450*/  FSETP.GT.AND P3, PT, R26, 8.50705917302346158658e+37, PT ;  /* 0x7e8000001a00780b */ /* 0x002fca0003f64000 */
[----:B------:R-:W1:Y:S01]  /*0460*/  MUFU.SQRT R22, R22 ;  /* 0x0000001600167308 */ /* 0x000e620000002000 */
[----:B------:R-:W-:Y:S01]  /*0470*/  FSETP.GEU.AND P4, PT, R26, 1.175494350822287508e-38, PT ;  /* 0x008000001a00780b */ /* 0x000fe20003f8e000 */
[----:B------:R-:W-:-:S04]  /*0480*/  @P5 FMUL R16, R16, 0.25 ;  /* 0x3e80000010105820 */ /* 0x000fc80000400000 */
[----:B------:R-:W-:Y:S01]  /*0490*/  @!P6 FMUL R16, R16, 16777216 ;  /* 0x4b8000001010e820 */ /* 0x000fe20000400000 */
[----:B------:R-:W-:Y:S01]  /*04a0*/  FADD R20, -R19, R15 ;  /* 0x0000000f13147221 */ /* 0x000fe20000000100 */
[----:B------:R-:W-:-:S04]  /*04b0*/  @P3 FMUL R26, R26, 0.25 ;  /* 0x3e8000001a1a3820 */ /* 0x000fc80000400000 */
[----:B------:R-:W-:Y:S02]  /*04c0*/  MUFU.RCP R16, R16 ;  /* 0x0000001000107308 */ /* 0x000fe40000001000 */
[----:B------:R-:W-:Y:S01]  /*04d0*/  @!P4 FMUL R26, R26, 16777216 ;  /* 0x4b8000001a1ac820 */ /* 0x000fe20000400000 */
[----:B------:R-:W-:-:S05]  /*04e0*/  FADD R14, -R18, R14 ;  /* 0x0000000e120e7221 */ /* 0x000fca0000000100 */
[----:B------:R-:W-:Y:S01]  /*04f0*/  MUFU.RCP R26, R26 ;  /* 0x0000001a001a7308 */ /* 0x000fe20000001000 */
[----:B--2---:R-:W-:-:S07]  /*0500*/  FADD R4, R4, 0.0010000000474974513054 ;  /* 0x3a83126f04047421 */ /* 0x004fce0000000000 */
[----:B------:R2:W3:Y:S02]  /*0510*/  MUFU.SQRT R23, R4 ;  /* 0x0000000400177308 */ /* 0x0004e40000002000 */
[----:B--2---:R-:W-:Y:S01]  /*0520*/  HFMA2.MMA R4, -RZ, RZ, 1.625, 0 ;  /* 0x3e800000ff047435 */ /* 0x004fe200000001ff */
[----:B------:R-:W-:-:S09]  /*0530*/  FADD R5, R5, 0.0010000000474974513054 ;  /* 0x3a83126f05057421 */ /* 0x000fd20000000000 */
[----:B------:R-:W-:Y:S02]  /*0540*/  FSEL R17, R4, 1, P5 ;  /* 0x3f80000004117808 */ /* 0x000fe40002800000 */
[----:B0-----:R-:W-:Y:S01]  /*0550*/  FSETP.GT.AND P5, PT, R21, 8.50705917302346158658e+37, PT ;  /* 0x7e8000001500780b */ /* 0x001fe20003fa4000 */
[----:B------:R-:W0:Y:S02]  /*0560*/  MUFU.SQRT R5, R5 ;  /* 0x0000000500057308 */ /* 0x000e240000002000 */
[----:B------:R-:W-:Y:S01]  /*0570*/  @!P6 FMUL R17, R17, 16777216 ;  /* 0x4b8000001111e820 */ /* 0x000fe20000400000 */
[----:B------:R-:W-:Y:S01]  /*0580*/  FSETP.GEU.AND P6, PT, R21, 1.175494350822287508e-38, PT ;  /* 0x008000001500780b */ /* 0x000fe20003fce000 */
[----:B------:R-:W-:Y:S01]  /*0590*/  FADD R6, R6, 0.0010000000474974513054 ;  /* 0x3a83126f06067421 */ /* 0x000fe20000000000 */
[----:B------:R-:W-:Y:S02]  /*05a0*/  FSEL R29, R4, 1, P3 ;  /* 0x3f800000041d7808 */ /* 0x000fe40001800000 */
[----:B-1----:R-:W-:Y:S01]  /*05b0*/  FSETP.GT.AND P3, PT, R22, 8.50705917302346158658e+37, PT ;  /* 0x7e8000001600780b */ /* 0x002fe20003f64000 */
[----:B------:R-:W1:Y:S01]  /*05c0*/  MUFU.SQRT R19, R6 ;  /* 0x0000000600137308 */ /* 0x000e620000002000 */
[----:B------:R-:W-:Y:S01]  /*05d0*/  FSEL R27, R4, 1, P5 ;  /* 0x3f800000041b7808 */ /* 0x000fe20002800000 */
[----:B------:R-:W-:Y:S01]  /*05e0*/  @!P4 FMUL R29, R29, 16777216 ;  /* 0x4b8000001d1dc820 */ /* 0x000fe20000400000 */
[----:B------:R-:W-:Y:S01]  /*05f0*/  FSETP.GEU.AND P4, PT, R22, 1.175494350822287508e-38, PT ;  /* 0x008000001600780b */ /* 0x000fe20003f8e000 */
[----:B------:R-:W-:Y:S01]  /*0600*/  @P5 FMUL R21, R21, 0.25 ;  /* 0x3e80000015155820 */ /* 0x000fe20000400000 */
[----:B---3--:R-:W-:-:S03]  /*0610*/  FSETP.GT.AND P5, PT, R23, 8.50705917302346158658e+37, PT ;  /* 0x7e8000001700780b */ /* 0x008fc60003fa4000 */
[----:B------:R-:W-:Y:S01]  /*0620*/  @!P6 FMUL R21, R21, 16777216 ;  /* 0x4b8000001515e820 */ /* 0x000fe20000400000 */
[----:B------:R-:W-:Y:S01]  /*0630*/  @!P6 FMUL R27, R27, 16777216 ;  /* 0x4b8000001b1be820 */ /* 0x000fe20000400000 */
[----:B0-----:R-:W-:Y:S01]  /*0640*/  FSETP.GT.AND P6, PT, R5, 8.50705917302346158658e+37, PT ;  /* 0x7e8000000500780b */ /* 0x001fe20003fc4000 */
[----:B------:R-:W-:Y:S01]  /*0650*/  FADD R7, R7, 0.0010000000474974513054 ;  /* 0x3a83126f07077421 */ /* 0x000fe20000000000 */
[----:B------:R-:W-:Y:S01]  /*0660*/  FSEL R28, R4, 1, P3 ;  /* 0x3f800000041c7808 */ /* 0x000fe20001800000 */
[----:B------:R-:W-:Y:S01]  /*0670*/  @P3 FMUL R22, R22, 0.25 ;  /* 0x3e80000016163820 */ /* 0x000fe20000400000 */
[----:B------:R-:W0:Y:S01]  /*0680*/  MUFU.RCP R18, R21 ;  /* 0x0000001500127308 */ /* 0x000e220000001000 */
[----:B------:R-:W-:Y:S01]  /*0690*/  FMUL R15, R16, R17 ;  /* 0x00000011100f7220 */ /* 0x000fe20000400000 */
[----:B------:R-:W-:Y:S01]  /*06a0*/  FSETP.GEU.AND P3, PT, R23, 1.175494350822287508e-38, PT ;  /* 0x008000001700780b */ /* 0x000fe20003f6e000 */
[----:B------:R-:W-:Y:S01]  /*06b0*/  @!P4 FMUL R22, R22, 16777216 ;  /* 0x4b8000001616c820 */ /* 0x000fe20000400000 */
[----:B------:R-:W-:Y:S01]  /*06c0*/  @!P4 FMUL R28, R28, 16777216 ;  /* 0x4b8000001c1cc820 */ /* 0x000fe20000400000 */
[----:B-1----:R-:W-:Y:S01]  /*06d0*/  FSETP.GT.AND P4, PT, R19, 8.50705917302346158658e+37, PT ;  /* 0x7e8000001300780b */ /* 0x002fe20003f84000 */
[----:B------:R-:W-:-:S02]  /*06e0*/  @P5 FMUL R23, R23, 0.25 ;  /* 0x3e80000017175820 */ /* 0x000fc40000400000 */
[----:B------:R1:W2:Y:S01]  /*06f0*/  MUFU.SQRT R17, R7 ;  /* 0x0000000700117308 */ /* 0x0002a20000002000 */
[C---:B------:R-:W-:Y:S02]  /*0700*/  FSEL R6, R4.reuse, 1, P5 ;  /* 0x3f80000004067808 */ /* 0x040fe40002800000 */
[C---:B------:R-:W-:Y:S01]  /*0710*/  FSETP.GEU.AND P5, PT, R5.reuse, 1.175494350822287508e-38, PT ;  /* 0x008000000500780b */ /* 0x040fe20003fae000 */
[----:B------:R-:W-:Y:S01]  /*0720*/  @P6 FMUL R5, R5, 0.25 ;  /* 0x3e80000005056820 */ /* 0x000fe20000400000 */
[----:B-1----:R-:W-:Y:S02]  /*0730*/  FSEL R7, R4, 1, P6 ;  /* 0x3f80000004077808 */ /* 0x002fe40003000000 */
[C---:B------:R-:W-:Y:S01]  /*0740*/  FSETP.GEU.AND P6, PT, R19.reuse, 1.175494350822287508e-38, PT ;  /* 0x008000001300780b */ /* 0x040fe20003fce000 */
[----:B------:R-:W1:Y:S01]  /*0750*/  MUFU.RCP R21, R22 ;  /* 0x0000001600157308 */ /* 0x000e620000001000 */
[----:B0-----:R-:W-:Y:S01]  /*0760*/  FMUL R27, R18, R27 ;  /* 0x0000001b121b7220 */ /* 0x001fe20000400000 */
[----:B------:R-:W-:Y:S01]  /*0770*/  FSEL R18, R4, 1, P4 ;  /* 0x3f80000004127808 */ /* 0x000fe20002000000 */
[----:B------:R-:W-:Y:S01]  /*0780*/  @P4 FMUL R19, R19, 0.25 ;  /* 0x3e80000013134820 */ /* 0x000fe20000400000 */
[----:B--2---:R-:W-:Y:S01]  /*0790*/  FSETP.GT.AND P4, PT, R17, 8.50705917302346158658e+37, PT ;  /* 0x7e8000001100780b */ /* 0x004fe20003f84000 */
[----:B------:R-:W-:-:S07]  /*07a0*/  FMUL R16, R26, R29 ;  /* 0x0000001d1a107220 */ /* 0x000fce0000400000 */
[----:B------:R-:W-:Y:S01]  /*07b0*/  @!P6 FMUL R19, R19, 16777216 ;  /* 0x4b8000001313e820 */ /* 0x000fe20000400000 */
[----:B------:R-:W-:Y:S01]  /*07c0*/  @!P6 FMUL R18, R18, 16777216 ;  /* 0x4b8000001212e820 */ /* 0x000fe20000400000 */
[----:B------:R-:W-:Y:S01]  /*07d0*/  FSETP.GEU.AND P6, PT, R17, 1.175494350822287508e-38, PT ;  /* 0x008000001100780b */ /* 0x000fe20003fce000 */
[----:B-1----:R-:W-:Y:S01]  /*07e0*/  FMUL R22, R21, R28 ;  /* 0x0000001c15167220 */ /* 0x002fe20000400000 */
[----:B------:R-:W-:Y:S01]  /*07f0*/  @!P3 FMUL R23, R23, 16777216 ;  /* 0x4b8000001717b820 */ /* 0x000fe20000400000 */
[----:B------:R-:W-:Y:S01]  /*0800*/  FMUL R21, R27, R10 ;  /* 0x0000000a1b157220 */ /* 0x000fe20000400000 */
[----:B------:R-:W-:Y:S01]  /*0810*/  FMUL R16, R16, R9 ;  /* 0x0000000910107220 */ /* 0x000fe20000400000 */
[----:B------:R-:W-:Y:S01]  /*0820*/  FMUL R22, R22, R11 ;  /* 0x0000000b16167220 */ /* 0x000fe20000400000 */
[----:B------:R-:W-:Y:S01]  /*0830*/  FMUL R15, R15, R8 ;  /* 0x000000080f0f7220 */ /* 0x000fe20000400000 */
[----:B------:R-:W-:Y:S01]  /*0840*/  @!P5 FMUL R5, R5, 16777216 ;  /* 0x4b8000000505d820 */ /* 0x000fe20000400000 */
[----:B------:R-:W-:Y:S01]  /*0850*/  @P4 FMUL R17, R17, 0.25 ;  /* 0x3e80000011114820 */ /* 0x000fe20000400000 */
[----:B------:R-:W0:Y:S01]  /*0860*/  LDC.64 R10, c[0x0][0x228] ;  /* 0x00008a00ff0a7b82 */ /* 0x000e220000000a00 */
[----:B------:R-:W-:Y:S03]  /*0870*/  MUFU.RCP R23, R23 ;  /* 0x0000001700177308 */ /* 0x000fe60000001000 */
[----:B------:R-:W-:-:S04]  /*0880*/  @!P6 FMUL R17, R17, 16777216 ;  /* 0x4b8000001111e820 */ /* 0x000fc80000400000 */
[----:B------:R-:W1:Y:S01]  /*0890*/  LDC.64 R8, c[0x0][0x230] ;  /* 0x00008c00ff087b82 */ /* 0x000e620000000a00 */
[----:B------:R-:W2:Y:S01]  /*08a0*/  MUFU.RCP R26, R5 ;  /* 0x00000005001a7308 */ /* 0x000ea20000001000 */
[----:B------:R-:W-:-:S07]  /*08b0*/  @!P5 FMUL R7, R7, 16777216 ;  /* 0x4b8000000707d820 */ /* 0x000fce0000400000 */
[----:B------:R-:W3:Y:S01]  /*08c0*/  MUFU.RCP R19, R19 ;  /* 0x0000001300137308 */ /* 0x000ee20000001000 */
[----:B------:R-:W-:Y:S01]  /*08d0*/  @!P3 FMUL R6, R6, 16777216 ;  /* 0x4b8000000606b820 */ /* 0x000fe20000400000 */
[----:B------:R-:W-:-:S06]  /*08e0*/  FSEL R4, R4, 1, P4 ;  /* 0x3f80000004047808 */ /* 0x000fcc0002000000 */
[----:B------:R-:W4:Y:S01]  /*08f0*/  MUFU.RCP R17, R17 ;  /* 0x0000001100117308 */ /* 0x000f220000001000 */
[----:B--2---:R-:W-:Y:S01]  /*0900*/  FMUL R26, R26, R7 ;  /* 0x000000071a1a7220 */ /* 0x004fe20000400000 */
[----:B------:R-:W-:Y:S01]  /*0910*/  FMUL R29, R23, R6 ;  /* 0x00000006171d7220 */ /* 0x000fe20000400000 */
[----:B------:R-:W-:Y:S01]  /*0920*/  @!P6 FMUL R4, R4, 16777216 ;  /* 0x4b8000000404e820 */ /* 0x000fe20000400000 */
[----:B0-----:R-:W-:-:S04]  /*0930*/  IMAD.WIDE R30, R25, 0x4, R10 ;  /* 0x00000004191e7825 */ /* 0x001fc800078e020a */
[----:B------:R-:W-:Y:S01]  /*0940*/  FMUL R26, R26, R13 ;  /* 0x0000000d1a1a7220 */ /* 0x000fe20000400000 */
[----:B------:R-:W-:Y:S01]  /*0950*/  FMUL R29, R29, R12 ;  /* 0x0000000c1d1d7220 */ /* 0x000fe20000400000 */
[----:B---3--:R-:W-:Y:S01]  /*0960*/  FMUL R27, R19, R18 ;  /* 0x00000012131b7220 */ /* 0x008fe20000400000 */
[----:B------:R-:W-:Y:S01]  /*0970*/  IMAD.WIDE R18, R24, 0x4, R10 ;  /* 0x0000000418127825 */ /* 0x000fe200078e020a */
[----:B------:R-:W-:Y:S02]  /*0980*/  CS2R R6, SRZ ;  /* 0x0000000000067805 */ /* 0x000fe4000001ff00 */
[----:B------:R-:W-:Y:S01]  /*0990*/  CS2R R10, SRZ ;  /* 0x00000000000a7805 */ /* 0x000fe2000001ff00 */
[----:B-1----:R-:W-:-:S04]  /*09a0*/  IMAD.WIDE R12, R25, 0x4, R8 ;  /* 0x00000004190c7825 */ /* 0x002fc800078e0208 */
[----:B----4-:R-:W-:Y:S01]  /*09b0*/  FMUL R23, R17, R4 ;  /* 0x0000000411177220 */ /* 0x010fe20000400000 */
[----:B------:R-:W-:Y:S01]  /*09c0*/  IMAD.WIDE R24, R24, 0x4, R8 ;  /* 0x0000000418187825 */ /* 0x000fe200078e0208 */
[----:B------:R-:W-:Y:S02]  /*09d0*/  CS2R R4, SRZ ;  /* 0x0000000000047805 */ /* 0x000fe4000001ff00 */
[----:B------:R-:W-:-:S04]  /*09e0*/  CS2R R8, SRZ ;  /* 0x0000000000087805 */ /* 0x000fc8000001ff00 */
[----:B------:R-:W2:Y:S04]  /*09f0*/  @!P2 LDG.E.EL.128 R4, desc[UR6][R30.64] ;  /* 0x000000061e04a981 */ /* 0x000ea8000c2e1d00 */
[----:B------:R0:W2:Y:S01]  /*0a00*/  @!P2 LDG.E.EL.128 R8, desc[UR6][R12.64] ;  /* 0x000000060c08a981 */ /* 0x0000a2000c2e1d00 */
[----:B------:R-:W-:Y:S01]  /*0a10*/  FMUL R27, R27, R14 ;  /* 0x0000000e1b1b7220 */ /* 0x000fe20000400000 */
[----:B0-----:R-:W-:Y:S01]  /*0a20*/  CS2R R12, SRZ ;  /* 0x00000000000c7805 */ /* 0x001fe2000001ff00 */
[----:B------:R-:W0:Y:S01]  /*0a30*/  S2UR UR5, SR_CgaCtaId ;  /* 0x00000000000579c3 */ /* 0x000e220000008800 */
[----:B------:R-:W-:Y:S01]  /*0a40*/  UMOV UR4, 0x400 ;  /* 0x0000040000047882 */ /* 0x000fe20000000000 */
[----:B--2---:R-:W-:Y:S01]  /*0a50*/  FFMA R4, R15, R4, R8 ;  /* 0x000000040f047223 */ /* 0x004fe20000000008 */
[----:B------:R-:W-:Y:S01]  /*0a60*/  CS2R R14, SRZ ;  /* 0x00000000000e7805 */ /* 0x000fe2000001ff00 */
[----:B------:R-:W-:Y:S01]  /*0a70*/  FFMA R5, R16, R5, R9 ;  /* 0x0000000510057223 */ /* 0x000fe20000000009 */
[----:B------:R-:W-:-:S04]  /*0a80*/  CS2R R16, SRZ ;  /* 0x0000000000107805 */ /* 0x000fc8000001ff00 */
[----:B------:R1:W2:Y:S02]  /*0a90*/  @!P1 LDG.E.EL.128 R12, desc[UR6][R18.64] ;  /* 0x00000006120c9981 */ /* 0x0002a4000c2e1d00 */
[----:B-1----:R-:W-:-:S06]  /*0aa0*/  CS2R R18, SRZ ;  /* 0x0000000000127805 */ /* 0x002fcc000001ff00 */
[----:B------:R1:W2:Y:S01]  /*0ab0*/  @!P1 LDG.E.EL.128 R16, desc[UR6][R24.64] ;  /* 0x0000000618109981 */ /* 0x0002a2000c2e1d00 */
[----:B------:R-:W3:Y:S01]  /*0ac0*/  S2R R8, SR_TID.X ;  /* 0x0000000000087919 */ /* 0x000ee20000002100 */
[----:B------:R-:W-:Y:S01]  /*0ad0*/  FFMA R10, R21, R6, R10 ;  /* 0x00000006150a7223 */ /* 0x000fe2000000000a */
[----:B------:R-:W-:-:S05]  /*0ae0*/  LOP3.LUT R6, R3, 0x7f, R2, 0xf8, !PT ;  /* 0x0000007f03067812 */ /* 0x000fca00078ef802 */
[----:B------:R-:W-:-:S05]  /*0af0*/  IMAD.HI R9, R6, 0x66666667, RZ ;  /* 0x6666666706097827 */ /* 0x000fca00078e02ff */
[----:B------:R-:W-:-:S04]  /*0b00*/  SHF.R.U32.HI R28, RZ, 0x1f, R9 ;  /* 0x0000001fff1c7819 */ /* 0x000fc80000011609 */
[----:B------:R-:W-:Y:S01]  /*0b10*/  LEA.HI.SX32 R9, R9, R28, 0x19 ;  /* 0x0000001c09097211 */ /* 0x000fe200078fcaff */
[----:B------:R-:W-:Y:S01]  /*0b20*/  FFMA R11, R22, R7, R11 ;  /* 0x00000007160b7223 */ /* 0x000fe2000000000b */
[----:B------:R-:W-:-:S03]  /*0b30*/  FSETP.GEU.AND P1, PT, R10, RZ, PT ;  /* 0x000000ff0a00720b */ /* 0x000fc60003f2e000 */
[----:B------:R-:W-:Y:S01]  /*0b40*/  IMAD R7, R9, -0x140, R6 ;  /* 0xfffffec009077824 */ /* 0x000fe200078e0206 */
[----:B0-----:R-:W-:Y:S01]  /*0b50*/  UPRMT UR4, UR5, 0x654, UR4 ;  /* 0x0000065405047896 */ /* 0x001fe20008000004 */
[----:B------:R-:W-:Y:S02]  /*0b60*/  FSEL R28, R10, RZ, P1 ;  /* 0x000000ff0a1c7208 */ /* 0x000fe40000800000 */
[----:B------:R-:W-:Y:S02]  /*0b70*/  FSETP.GEU.AND P3, PT, R4, RZ, PT ;  /* 0x000000ff0400720b */ /* 0x000fe40003f6e000 */
[----:B------:R-:W-:Y:S01]  /*0b80*/  LEA R22, R7, R0, 0x6 ;  /* 0x0000000007167211 */ /* 0x000fe200078e30ff */
[----:B---3--:R-:W-:Y:S01]  /*0b90*/  IMAD.SHL.U32 R21, R8, 0x4, RZ ;  /* 0x0000000408157824 */ /* 0x008fe200078e00ff */
[----:B------:R-:W-:Y:S02]  /*0ba0*/  FSETP.GEU.AND P2, PT, R5, RZ, PT ;  /* 0x000000ff0500720b */ /* 0x000fe40003f4e000 */
[----:B------:R-:W-:-:S02]  /*0bb0*/  FSETP.GEU.AND P1, PT, R11, RZ, PT ;  /* 0x000000ff0b00720b */ /* 0x000fc40003f2e000 */
[----:B------:R-:W-:Y:S02]  /*0bc0*/  LOP3.LUT R7, R21, 0x1fc, RZ, 0xc0, !PT ;  /* 0x000001fc15077812 */ /* 0x000fe400078ec0ff */
[----:B------:R-:W-:Y:S02]  /*0bd0*/  FSEL R4, R4, RZ, P3 ;  /* 0x000000ff04047208 */ /* 0x000fe40001800000 */
[----:B------:R-:W-:Y:S02]  /*0be0*/  LEA R7, R7, UR4, 0x3 ;  /* 0x0000000407077c11 */ /* 0x000fe4000f8e18ff */
[----:B-1----:R-:W-:Y:S02]  /*0bf0*/  FSEL R24, R5, RZ, P2 ;  /* 0x000000ff05187208 */ /* 0x002fe40001000000 */
[----:B------:R-:W-:Y:S01]  /*0c00*/  FSEL R30, R11, RZ, P1 ;  /* 0x000000ff0b1e7208 */ /* 0x000fe20000800000 */
[----:B------:R0:W-:Y:S04]  /*0c10*/  STS [R7], R4 ;  /* 0x0000000407007388 */ /* 0x0001e80000000800 */
[----:B------:R1:W-:Y:S04]  /*0c20*/  STS [R7+0x8], R24 ;  /* 0x0000081807007388 */ /* 0x0003e80000000800 */
[----:B------:R-:W-:Y:S04]  /*0c30*/  STS [R7+0x10], R28 ;  /* 0x0000101c07007388 */ /* 0x000fe80000000800 */
[----:B------:R3:W-:Y:S01]  /*0c40*/  STS [R7+0x18], R30 ;  /* 0x0000181e07007388 */ /* 0x0007e20000000800 */
[----:B------:R-:W-:Y:S01]  /*0c50*/  IMAD R9, R9, 0x14000, R22 ;  /* 0x0001400009097824 */ /* 0x000fe200078e0216 */
[----:B------:R-:W-:-:S02]  /*0c60*/  LOP3.LUT R22, R2, 0x7f, RZ, 0xc0, !PT ;  /* 0x0000007f02167812 */ /* 0x000fc400078ec0ff */
[----:B------:R-:W-:Y:S01]  /*0c70*/  LOP3.LUT R8, R8, 0x7f, RZ, 0xc0, !PT ;  /* 0x0000007f08087812 */ /* 0x000fe200078ec0ff */
[----:B------:R-:W-:Y:S01]  /*0c80*/  FMUL R20, R23, R20 ;  /* 0x0000001417147220 */ /* 0x000fe20000400000 */
[----:B------:R-:W-:Y:S02]  /*0c90*/  LOP3.LUT R2, R3, 0x80, R22, 0xfe, !PT ;  /* 0x0000008003027812 */ /* 0x000fe400078efe16 */
[----:B------:R-:W-:Y:S02]  /*0ca0*/  LOP3.LUT R10, R3, 0x100, R22, 0xfe, !PT ;  /* 0x00000100030a7812 */ /* 0x000fe400078efe16 */
[----:B------:R-:W-:Y:S02]  /*0cb0*/  LEA R11, R22, UR4, 0x3 ;  /* 0x00000004160b7c11 */ /* 0x000fe4000f8e18ff */
[----:B------:R-:W-:Y:S02]  /*0cc0*/  LOP3.LUT R3, R3, 0x180, R22, 0xfe, !PT ;  /* 0x0000018003037812 */ /* 0x000fe400078efe16 */
[----:B------:R-:W-:Y:S01]  /*0cd0*/  LOP3.LUT R8, R8, 0x180, RZ, 0xfc, !PT ;  /* 0x0000018008087812 */ /* 0x000fe200078efcff */
[----:B------:R-:W-:-:S05]  /*0ce0*/  IMAD.HI R25, R10, 0x66666667, RZ ;  /* 0x666666670a197827 */ /* 0x000fca00078e02ff */
[----:B0-----:R-:W-:-:S04]  /*0cf0*/  SHF.R.U32.HI R4, RZ, 0x1f, R25 ;  /* 0x0000001fff047819 */ /* 0x001fc80000011619 */
[----:B------:R-:W-:Y:S02]  /*0d00*/  LEA.HI.SX32 R25, R25, R4, 0x19 ;  /* 0x0000000419197211 */ /* 0x000fe400078fcaff */
[----:B------:R-:W0:Y:S01]  /*0d10*/  LDC.64 R4, c[0x0][0x238] ;  /* 0x00008e00ff047b82 */ /* 0x000e220000000a00 */
[----:B------:R-:W-:-:S07]  /*0d20*/  IMAD.HI R21, R2, 0x66666667, RZ ;  /* 0x6666666702157827 */ /* 0x000fce00078e02ff */
[----:B------:R-:W-:Y:S01]  /*0d30*/  BAR.SYNC.DEFER_BLOCKING 0x0 ;  /* 0x0000000000007b1d */ /* 0x000fe20000010000 */
[----:B------:R-:W-:Y:S02]  /*0d40*/  ISETP.LT.AND P1, PT, R6, 0x500, !P0 ;  /* 0x000005000600780c */ /* 0x000fe40004721270 */
[----:B-1----:R-:W-:-:S04]  /*0d50*/  SHF.R.U32.HI R24, RZ, 0x1f, R21 ;  /* 0x0000001fff187819 */ /* 0x002fc80000011615 */
[----:B------:R-:W-:Y:S02]  /*0d60*/  LEA.HI.SX32 R21, R21, R24, 0x19 ;  /* 0x0000001815157211 */ /* 0x000fe400078fcaff */
[----:B------:R-:W-:Y:S01]  /*0d70*/  ISETP.LT.AND P6, PT, R2, 0x500, !P0 ;  /* 0x000005000200780c */ /* 0x000fe200047c1270 */
[----:B------:R-:W-:-:S04]  /*0d80*/  IMAD.HI R24, R3, 0x66666667, RZ ;  /* 0x6666666703187827 */ /* 0x000fc800078e02ff */
[----:B--2---:R-:W-:Y:S01]  /*0d90*/  FFMA R14, R27, R14, R18 ;  /* 0x0000000e1b0e7223 */ /* 0x004fe20000000012 */
[----:B------:R-:W-:Y:S01]  /*0da0*/  FFMA R16, R29, R12, R16 ;  /* 0x0000000c1d107223 */ /* 0x000fe20000000010 */
[----:B------:R-:W-:Y:S01]  /*0db0*/  LOP3.LUT R18, R22, 0x100, RZ, 0xfc, !PT ;  /* 0x0000010016127812 */ /* 0x000fe200078efcff */
[----:B------:R-:W-:Y:S01]  /*0dc0*/  FFMA R17, R26, R13, R17 ;  /* 0x0000000d1a117223 */ /* 0x000fe20000000011 */
[----:B------:R-:W-:Y:S01]  /*0dd0*/  LOP3.LUT R22, R22, 0x80, RZ, 0xfc, !PT ;  /* 0x0000008016167812 */ /* 0x000fe200078efcff */
[----:B------:R-:W-:Y:S01]  /*0de0*/  FFMA R20, R20, R15, R19 ;  /* 0x0000000f14147223 */ /* 0x000fe20000000013 */
[----:B------:R-:W-:Y:S01]  /*0df0*/  LEA R18, R18, UR4, 0x3 ;  /* 0x0000000412127c11 */ /* 0x000fe2000f8e18ff */
[----:B------:R-:W1:Y:S01]  /*0e00*/  LDS R12, [R11] ;  /* 0x000000000b0c7984 */ /* 0x000e620000000800 */
[----:B------:R-:W-:Y:S02]  /*0e10*/  LEA R19, R22, UR4, 0x3 ;  /* 0x0000000416137c11 */ /* 0x000fe4000f8e18ff */
[----:B------:R-:W-:Y:S01]  /*0e20*/  LEA R13, R8, UR4, 0x3 ;  /* 0x00000004080d7c11 */ /* 0x000fe2000f8e18ff */
[----:B------:R-:W-:Y:S01]  /*0e30*/  LDS R15, [R18] ;  /* 0x00000000120f7984 */ /* 0x000fe20000000800 */
[----:B------:R-:W-:-:S02]  /*0e40*/  FSETP.GEU.AND P3, PT, R14, RZ, PT ;  /* 0x000000ff0e00720b */ /* 0x000fc40003f6e000 */
[----:B------:R-:W-:Y:S02]  /*0e50*/  FSETP.GEU.AND P5, PT, R16, RZ, PT ;  /* 0x000000ff1000720b */ /* 0x000fe40003fae000 */
[----:B---3--:R-:W-:Y:S02]  /*0e60*/  FSEL R30, R14, RZ, P3 ;  /* 0x000000ff0e1e7208 */ /* 0x008fe40001800000 */
[----:B------:R-:W-:Y:S01]  /*0e70*/  FSEL R22, R16, RZ, P5 ;  /* 0x000000ff10167208 */ /* 0x000fe20002800000 */
[----:B------:R-:W-:Y:S04]  /*0e80*/  LDS R14, [R13] ;  /* 0x000000000d0e7984 */ /* 0x000fe80000000800 */
[----:B------:R-:W2:Y:S01]  /*0e90*/  LDS R16, [R19] ;  /* 0x0000000013107984 */ /* 0x000ea20000000800 */
[----:B------:R-:W-:Y:S01]  /*0ea0*/  BAR.SYNC.DEFER_BLOCKING 0x0 ;  /* 0x0000000000007b1d */ /* 0x000fe20000010000 */
[----:B------:R-:W-:-:S02]  /*0eb0*/  FSETP.GEU.AND P4, PT, R17, RZ, PT ;  /* 0x000000ff1100720b */ /* 0x000fc40003f8e000 */
[C---:B------:R-:W-:Y:S02]  /*0ec0*/  FSETP.GEU.AND P2, PT, R20.reuse, RZ, PT ;  /* 0x000000ff1400720b */ /* 0x040fe40003f4e000 */
[----:B------:R-:W-:Y:S02]  /*0ed0*/  FSEL R28, R17, RZ, P4 ;  /* 0x000000ff111c7208 */ /* 0x000fe40002000000 */
[----:B------:R-:W-:Y:S01]  /*0ee0*/  FSEL R32, R20, RZ, P2 ;  /* 0x000000ff14207208 */ /* 0x000fe20001000000 */
[----:B------:R-:W-:Y:S04]  /*0ef0*/  STS [R7], R22 ;  /* 0x0000001607007388 */ /* 0x000fe80000000800 */
[----:B------:R-:W-:Y:S04]  /*0f00*/  STS [R7+0x8], R28 ;  /* 0x0000081c07007388 */ /* 0x000fe80000000800 */
[----:B------:R-:W-:Y:S04]  /*0f10*/  STS [R7+0x10], R30 ;  /* 0x0000101e07007388 */ /* 0x000fe80000000800 */
[----:B------:R3:W-:Y:S01]  /*0f20*/  STS [R7+0x18], R32 ;  /* 0x0000182007007388 */ /* 0x0007e20000000800 */
[----:B------:R-:W-:Y:S01]  /*0f30*/  BAR.SYNC.DEFER_BLOCKING 0x0 ;  /* 0x0000000000007b1d */ /* 0x000fe20000010000 */
[----:B------:R-:W-:Y:S01]  /*0f40*/  LOP3.LUT R17, R6, 0x300, RZ, 0xfc, !PT ;  /* 0x0000030006117812 */ /* 0x000fe200078efcff */
[----:B0-----:R-:W-:-:S04]  /*0f50*/  IMAD.WIDE R8, R9, 0x4, R4 ;  /* 0x0000000409087825 */ /* 0x001fc800078e0204 */
[----:B---3--:R-:W-:Y:S02]  /*0f60*/  IMAD R7, R21, -0x140, R2 ;  /* 0xfffffec015077824 */ /* 0x008fe400078e0202 */
[----:B------:R-:W-:Y:S01]  /*0f70*/  IMAD.HI R26, R17, 0x66666667, RZ ;  /* 0x66666667111a7827 */ /* 0x000fe200078e02ff */
[C---:B------:R-:W-:Y:S02]  /*0f80*/  LOP3.LUT R20, R6.reuse, 0x200, RZ, 0xfc, !PT ;  /* 0x0000020006147812 */ /* 0x040fe400078efcff */
[----:B------:R-:W-:Y:S02]  /*0f90*/  LOP3.LUT R22, R6, 0x280, RZ, 0xfc, !PT ;  /* 0x0000028006167812 */ /* 0x000fe400078efcff */
[----:B------:R-:W-:Y:S02]  /*0fa0*/  SHF.R.U32.HI R27, RZ, 0x1f, R26 ;  /* 0x0000001fff1b7819 */ /* 0x000fe4000001161a */
[----:B------:R-:W-:Y:S01]  /*0fb0*/  SHF.R.U32.HI R29, RZ, 0x1f, R24 ;  /* 0x0000001fff1d7819 */ /* 0x000fe20000011618 */
[----:B-1----:R0:W-:Y:S04]  /*0fc0*/  @P1 STG.E desc[UR6][R8.64], R12 ;  /* 0x0000000c08001986 */ /* 0x0021e8000c101906 */
[----:B------:R-:W1:Y:S04]  /*0fd0*/  LDS R11, [R11] ;  /* 0x000000000b0b7984 */ /* 0x000e680000000800 */
[----:B------:R3:W-:Y:S01]  /*0fe0*/  LDS R2, [R18] ;  /* 0x0000000012027984 */ /* 0x0007e20000000800 */
[----:B0-----:R-:W-:-:S03]  /*0ff0*/  IMAD R8, R7, 0x40, R0 ;  /* 0x0000004007087824 */ /* 0x001fc600078e0200 */
[----:B------:R0:W4:Y:S01]  /*1000*/  LDS R7, [R19] ;  /* 0x0000000013077984 */ /* 0x0001220000000800 */
[----:B------:R-:W-:Y:S01]  /*1010*/  LEA.HI.SX32 R12, R26, R27, 0x19 ;  /* 0x0000001b1a0c7211 */ /* 0x000fe200078fcaff */
[----:B------:R-:W-:-:S04]  /*1020*/  IMAD.HI R27, R20, 0x66666667, RZ ;  /* 0x66666667141b7827 */ /* 0x000fc800078e02ff */
[----:B------:R-:W-:Y:S01]  /*1030*/  IMAD.HI R23, R22, 0x66666667, RZ ;  /* 0x6666666716177827 */ /* 0x000fe200078e02ff */
[----:B------:R-:W-:Y:S02]  /*1040*/  LEA.HI.SX32 R24, R24, R29, 0x19 ;  /* 0x0000001d18187211 */ /* 0x000fe400078fcaff */
[----:B------:R-:W-:Y:S01]  /*1050*/  SHF.R.U32.HI R28, RZ, 0x1f, R27 ;  /* 0x0000001fff1c7819 */ /* 0x000fe2000001161b */
[----:B------:R-:W-:Y:S01]  /*1060*/  IMAD R9, R21, 0x14000, R8 ;  /* 0x0001400015097824 */ /* 0x000fe200078e0208 */
[----:B------:R-:W-:Y:S01]  /*1070*/  SHF.R.U32.HI R26, RZ, 0x1f, R23 ;  /* 0x0000001fff1a7819 */ /* 0x000fe20000011617 */
[----:B------:R-:W-:Y:S01]  /*1080*/  IMAD R21, R25, -0x140, R10 ;  /* 0xfffffec019157824 */ /* 0x000fe200078e020a */
[----:B------:R-:W-:Y:S02]  /*1090*/  LEA.HI.SX32 R27, R27, R28, 0x19 ;  /* 0x0000001c1b1b7211 */ /* 0x000fe400078fcaff */
[----:B------:R-:W-:Y:S01]  /*10a0*/  ISETP.LT.AND P1, PT, R3, 0x500, !P0 ;  /* 0x000005000300780c */ /* 0x000fe20004721270 */
[----:B------:R-:W-:Y:S01]  /*10b0*/  IMAD R3, R24, -0x140, R3 ;  /* 0xfffffec018037824 */ /* 0x000fe200078e0203 */
[----:B------:R-:W-:-:S02]  /*10c0*/  LEA.HI.SX32 R23, R23, R26, 0x19 ;  /* 0x0000001a17177211 */ /* 0x000fc400078fcaff */
[-C--:B------:R-:W-:Y:S01]  /*10d0*/  LEA R8, R21, R0.reuse, 0x6 ;  /* 0x0000000015087211 */ /* 0x080fe200078e30ff */
[----:B------:R-:W-:Y:S01]  /*10e0*/  IMAD R29, R3, 0x40, R0 ;  /* 0x00000040031d7824 */ /* 0x000fe200078e0200 */
[----:B------:R-:W-:Y:S01]  /*10f0*/  ISETP.LT.AND P3, PT, R17, 0x500, !P0 ;  /* 0x000005001100780c */ /* 0x000fe20004761270 */
[----:B------:R-:W-:Y:S02]  /*1100*/  IMAD R21, R27, -0x140, R20 ;  /* 0xfffffec01b157824 */ /* 0x000fe400078e0214 */
[----:B------:R-:W-:Y:S02]  /*1110*/  IMAD R3, R23, -0x140, R22 ;  /* 0xfffffec017037824 */ /* 0x000fe400078e0216 */
[----:B------:R-:W-:Y:S01]  /*1120*/  IMAD R17, R12, -0x140, R17 ;  /* 0xfffffec00c117824 */ /* 0x000fe200078e0211 */
[----:B------:R-:W-:Y:S01]  /*1130*/  ISETP.LT.AND P2, PT, R10, 0x500, !P0 ;  /* 0x000005000a00780c */ /* 0x000fe20004741270 */
[----:B---3--:R-:W-:Y:S01]  /*1140*/  IMAD R18, R3, 0x40, R0 ;  /* 0x0000004003127824 */ /* 0x008fe200078e0200 */
[----:B------:R-:W-:-:S02]  /*1150*/  LEA R10, R21, R0, 0x6 ;  /* 0x00000000150a7211 */ /* 0x000fc400078e30ff */
[----:B------:R-:W-:Y:S02]  /*1160*/  LOP3.LUT R6, R6, 0x380, RZ, 0xfc, !PT ;  /* 0x0000038006067812 */ /* 0x000fe400078efcff */
[----:B------:R-:W-:Y:S01]  /*1170*/  ISETP.LT.AND P5, PT, R20, 0x500, !P0 ;  /* 0x000005001400780c */ /* 0x000fe200047a1270 */
[----:B0-----:R-:W-:Y:S01]  /*1180*/  IMAD R19, R25, 0x14000, R8 ;  /* 0x0001400019137824 */ /* 0x001fe200078e0208 */
[----:B------:R-:W-:Y:S02]  /*1190*/  ISETP.LT.AND P4, PT, R22, 0x500, !P0 ;  /* 0x000005001600780c */ /* 0x000fe40004781270 */
[----:B------:R-:W-:Y:S01]  /*11a0*/  LEA R17, R17, R0, 0x6 ;  /* 0x0000000011117211 */ /* 0x000fe200078e30ff */
[----:B------:R-:W-:Y:S01]  /*11b0*/  IMAD R25, R24, 0x14000, R29 ;  /* 0x0001400018197824 */ /* 0x000fe200078e021d */
[----:B------:R-:W-:Y:S01]  /*11c0*/  ISETP.LT.AND P0, PT, R6, 0x500, !P0 ;  /* 0x000005000600780c */ /* 0x000fe20004701270 */
[----:B------:R-:W-:Y:S02]  /*11d0*/  IMAD R21, R23, 0x14000, R18 ;  /* 0x0001400017157824 */ /* 0x000fe400078e0212 */
[----:B------:R-:W-:-:S02]  /*11e0*/  IMAD R23, R27, 0x14000, R10 ;  /* 0x000140001b177824 */ /* 0x000fc400078e020a */
[----:B------:R-:W-:-:S04]  /*11f0*/  IMAD.WIDE R8, R9, 0x4, R4 ;  /* 0x0000000409087825 */ /* 0x000fc800078e0204 */
[----:B------:R-:W-:Y:S02]  /*1200*/  IMAD R3, R12, 0x14000, R17 ;  /* 0x000140000c037824 */ /* 0x000fe400078e0211 */
[--C-:B------:R-:W-:Y:S01]  /*1210*/  IMAD.WIDE R18, R19, 0x4, R4.reuse ;  /* 0x0000000413127825 */ /* 0x100fe200078e0204 */
[----:B--2---:R0:W-:Y:S03]  /*1220*/  @P6 STG.E desc[UR6][R8.64], R16 ;  /* 0x0000001008006986 */ /* 0x0041e6000c101906 */
[--C-:B------:R-:W-:Y:S01]  /*1230*/  IMAD.WIDE R24, R25, 0x4, R4.reuse ;  /* 0x0000000419187825 */ /* 0x100fe200078e0204 */
[----:B------:R0:W-:Y:S03]  /*1240*/  @P2 STG.E desc[UR6][R18.64], R15 ;  /* 0x0000000f12002986 */ /* 0x0001e6000c101906 */
[--C-:B------:R-:W-:Y:S01]  /*1250*/  IMAD.WIDE R22, R23, 0x4, R4.reuse ;  /* 0x0000000417167825 */ /* 0x100fe200078e0204 */
[----:B------:R0:W-:Y:S03]  /*1260*/  @P1 STG.E desc[UR6][R24.64], R14 ;  /* 0x0000000e18001986 */ /* 0x0001e6000c101906 */
[--C-:B------:R-:W-:Y:S01]  /*1270*/  IMAD.WIDE R20, R21, 0x4, R4.reuse ;  /* 0x0000000415147825 */ /* 0x100fe200078e0204 */
[----:B-1----:R0:W-:Y:S03]  /*1280*/  @P5 STG.E desc[UR6][R22.64], R11 ;  /* 0x0000000b16005986 */ /* 0x0021e6000c101906 */
[----:B------:R-:W-:Y:S01]  /*1290*/  IMAD.WIDE R26, R3, 0x4, R4 ;  /* 0x00000004031a7825 */ /* 0x000fe200078e0204 */
[----:B----4-:R0:W-:Y:S04]  /*12a0*/  @P4 STG.E desc[UR6][R20.64], R7 ;  /* 0x0000000714004986 */ /* 0x0101e8000c101906 */
[----:B------:R0:W-:Y:S02]  /*12b0*/  @P3 STG.E desc[UR6][R26.64], R2 ;  /* 0x000000021a003986 */ /* 0x0001e4000c101906 */
[----:B0-----:R-:W-:Y:S05]  /*12c0*/  @!P0 EXIT ;  /* 0x000000000000894d */ /* 0x001fea0003800000 */
[----:B------:R-:W1:Y:S01]  /*12d0*/  LDS R13, [R13] ;  /* 0x000000000d0d7984 */ /* 0x000e620000000800 */
[----:B0-----:R-:W-:-:S05]  /*12e0*/  IMAD.HI R2, R6, 0x66666667, RZ ;  /* 0x6666666706027827 */ /* 0x001fca00078e02ff */
[----:B------:R-:W-:-:S04]  /*12f0*/  SHF.R.U32.HI R3, RZ, 0x1f, R2 ;  /* 0x0000001fff037819 */ /* 0x000fc80000011602 */
[----:B------:R-:W-:-:S05]  /*1300*/  LEA.HI.SX32 R3, R2, R3, 0x19 ;  /* 0x0000000302037211 */ /* 0x000fca00078fcaff */
[----:B------:R-:W-:-:S05]  /*1310*/  IMAD R7, R3, -0x140, R6 ;  /* 0xfffffec003077824 */ /* 0x000fca00078e0206 */
[----:B------:R-:W-:-:S05]  /*1320*/  LEA R0, R7, R0, 0x6 ;  /* 0x0000000007007211 */ /* 0x000fca00078e30ff */
[----:B------:R-:W-:-:S04]  /*1330*/  IMAD R3, R3, 0x14000, R0 ;  /* 0x0001400003037824 */ /* 0x000fc800078e0200 */
[----:B------:R-:W-:-:S05]  /*1340*/  IMAD.WIDE R4, R3, 0x4, R4 ;  /* 0x0000000403047825 */ /* 0x000fca00078e0204 */
[----:B-1----:R-:W-:Y:S01]  /*1350*/  STG.E desc[UR6][R4.64], R13 ;  /* 0x0000000d04007986 */ /* 0x002fe2000c101906 */
[----:B------:R-:W-:Y:S05]  /*1360*/  EXIT ;  /* 0x000000000000794d */ /* 0x000fea0003800000 */
.L_x_0:
[----:B------:R-:W-:-:S00]  /*1370*/  BRA `(.L_x_0) ;  /* 0xfffffffc00fc7947 */ /* 0x000fc0000383ffff */
[----:B------:R-:W-:-:S00]  /*1380*/  NOP ;  /* 0x0000000000007918 */ /* 0x000fc00000000000 */
[----:B------:R-:W-:-:S00]  /*1390*/  NOP ;  /* 0x0000000000007918 */ /* 0x000fc00000000000 */
[----:B------:R-:W-:-:S00]  /*13a0*/  NOP ;  /* 0x0000000000007918 */ /* 0x000fc00000000000 */
[----:B------:R-:W-:-:S00]  /*13b0*/  NOP ;  /* 0x0000000000007918 */ /* 0x000fc00000000000 */
[----:B------:R-:W-:-:S00]  /*13c0*/  NOP ;  /* 0x0000000000007918 */ /* 0x000fc00000000000 */
[----:B------:R-:W-:-:S00]  /*13d0*/  NOP ;  /* 0x0000000000007918 */ /* 0x000fc00000000000 */
[----:B------:R-:W-:-:S00]  /*13e0*/  NOP ;  /* 0x0000000000007918 */ /* 0x000fc00000000000 */
[----:B------:R-:W-:-:S00]  /*13f0*/  NOP ;  /* 0x0000000000007918 */ /* 0x000fc00000000000 */
.L_x_1:


//--------------------- .nv.global.init           --------------------------
	.section	.nv.global.init,"aw",@progbits
.nv.global.init:
	.type		_$_str,@object
	.size		_$_str,(_$_str_$_2 - _$_str)
_$_str:
        /*0000*/ 	.byte	0x5f, 0x5f, 0x43, 0x55, 0x44, 0x41, 0x5f, 0x46, 0x54, 0x5a, 0x00
	.type		_$_str_$_2,@object
	.size		_$_str_$_2,(.L_1 - _$_str_$_2)
_$_str_$_2:
        /*000b*/ 	.byte	0x5f, 0x5f, 0x43, 0x55, 0x44, 0x41, 0x5f, 0x50, 0x52, 0x45, 0x43, 0x5f, 0x53, 0x51, 0x52, 0x54
        /*001b*/ 	.byte	0x00
.L_1:


//--------------------- .nv.shared.triton_poi_fused__native_batch_norm_legit_no_training_relu_43 --------------------------
	.section	.nv.shared.triton_poi_fused__native_batch_norm_legit_no_training_relu_43,"aw",@nobits
	.sectionflags	@""
	.align	16
	.zero		1024


//--------------------- .nv.constant0.triton_poi_fused__native_batch_norm_legit_no_training_relu_43 --------------------------
	.section	.nv.constant0.triton_poi_fused__native_batch_norm_legit_no_training_relu_43,"a",@progbits
	.sectionflags	@""
	.align	4
.nv.constant0.triton_poi_fused__native_batch_norm_legit_no_training_relu_43:
	.zero		584
